//
// Generated by NVIDIA NVVM Compiler
//
// Compiler Build ID: CL-36424714
// Cuda compilation tools, release 13.0, V13.0.88
// Based on NVVM 20.0.0
//

.version 9.0
.target sm_100
.address_size 64

	// .globl	_ZN8HKernels10TestKernelEPfS0_

.visible .entry _ZN8HKernels10TestKernelEPfS0_(
	.param .u64 .ptr .align 1 _ZN8HKernels10TestKernelEPfS0__param_0,
	.param .u64 .ptr .align 1 _ZN8HKernels10TestKernelEPfS0__param_1
)
{
	.reg .b32 	%r<2>;
	.reg .b32 	%f<3>;
	.reg .b64 	%rd<8>;

	ld.param.u64 	%rd1, [_ZN8HKernels10TestKernelEPfS0__param_0];
	ld.param.u64 	%rd2, [_ZN8HKernels10TestKernelEPfS0__param_1];
	cvta.to.global.u64 	%rd3, %rd2;
	cvta.to.global.u64 	%rd4, %rd1;
	mov.u32 	%r1, %tid.x;
	mul.wide.u32 	%rd5, %r1, 4;
	add.s64 	%rd6, %rd4, %rd5;
	ld.global.f32 	%f1, [%rd6];
	add.f32 	%f2, %f1, 0f41700000;
	add.s64 	%rd7, %rd3, %rd5;
	st.global.f32 	[%rd7], %f2;
	ret;

}


// ===== COMPILED SASS (sm_100) =====

	.target	sm_100

	.elftype	@"ET_EXEC"


//--------------------- .note.nv.tkinfo           --------------------------
	.section	.note.nv.tkinfo,"",@"SHT_NOTE"
	.sectionflags	@"SHF_NOTE_NV_TKINFO"
	.tkinfo
        /*0018*/ 	.word	0x00000002
        /*0030*/ 	.string	""
        /*0030*/ 	.string	"ptxas"
        /*0030*/ 	.string	"Cuda compilation tools, release 13.0, V13.0.88"
        /*0030*/ 	.string	"Build cuda_13.0.r13.0/compiler.36424714_0"
        /*0030*/ 	.string	"-arch sm_100 -m 64 "



//--------------------- .note.nv.cuinfo           --------------------------
	.section	.note.nv.cuinfo,"",@"SHT_NOTE"
	.sectionflags	@"SHF_NOTE_NV_CUINFO"
        /*0018*/ 	.short	0x0002
        /*001a*/ 	.short	0x0064
        /*001c*/ 	.short	0x0082
	.zero		2


//--------------------- .nv.info                  --------------------------
	.section	.nv.info,"",@"SHT_CUDA_INFO"
	.align	4


	//----- nvinfo : EIATTR_REGCOUNT
	.align		4
        /*0000*/ 	.byte	0x04, 0x2f
        /*0002*/ 	.short	(.L_1 - .L_0)
	.align		4
.L_0:
        /*0004*/ 	.word	index@(_ZN8HKernels10TestKernelEPfS0_)
        /*0008*/ 	.word	0x0000000a


	//----- nvinfo : EIATTR_FRAME_SIZE
	.align		4
.L_1:
        /*000c*/ 	.byte	0x04, 0x11
        /*000e*/ 	.short	(.L_3 - .L_2)
	.align		4
.L_2:
        /*0010*/ 	.word	index@(_ZN8HKernels10TestKernelEPfS0_)
        /*0014*/ 	.word	0x00000000


	//----- nvinfo : EIATTR_MIN_STACK_SIZE
	.align		4
.L_3:
        /*0018*/ 	.byte	0x04, 0x12
        /*001a*/ 	.short	(.L_5 - .L_4)
	.align		4
.L_4:
        /*001c*/ 	.word	index@(_ZN8HKernels10TestKernelEPfS0_)
        /*0020*/ 	.word	0x00000000
.L_5:


//--------------------- .nv.compat                --------------------------
	.section	.nv.compat,"",@"SHT_CUDA_COMPAT_INFO"
	.align	4
        /*0000*/ 	.byte	0x02, 0x09, 0x00, 0x00, 0x02, 0x02, 0x01, 0x00, 0x02, 0x05, 0x05, 0x00, 0x03, 0x07, 0x01, 0x01
        /*0010*/ 	.byte	0x02, 0x03, 0x00, 0x00, 0x02, 0x06, 0x01, 0x00, 0x04, 0x0b, 0x08, 0x00, 0x09, 0x00, 0x00, 0x00
        /*0020*/ 	.byte	0x00, 0x00, 0x00, 0x00


//--------------------- .nv.info._ZN8HKernels10TestKernelEPfS0_ --------------------------
	.section	.nv.info._ZN8HKernels10TestKernelEPfS0_,"",@"SHT_CUDA_INFO"
	.sectionflags	@""
	.align	4


	//----- nvinfo : EIATTR_CUDA_API_VERSION
	.align		4
        /*0000*/ 	.byte	0x04, 0x37
        /*0002*/ 	.short	(.L_7 - .L_6)
.L_6:
        /*0004*/ 	.word	0x00000082


	//----- nvinfo : EIATTR_KPARAM_INFO
	.align		4
.L_7:
        /*0008*/ 	.byte	0x04, 0x17
        /*000a*/ 	.short	(.L_9 - .L_8)
.L_8:
        /*000c*/ 	.word	0x00000000
        /*0010*/ 	.short	0x0001
        /*0012*/ 	.short	0x0008
        /*0014*/ 	.byte	0x00, 0xf5, 0x21, 0x00


	//----- nvinfo : EIATTR_KPARAM_INFO
	.align		4
.L_9:
        /*0018*/ 	.byte	0x04, 0x17
        /*001a*/ 	.short	(.L_11 - .L_10)
.L_10:
        /*001c*/ 	.word	0x00000000
        /*0020*/ 	.short	0x0000
        /*0022*/ 	.short	0x0000
        /*0024*/ 	.byte	0x00, 0xf5, 0x21, 0x00


	//----- nvinfo : EIATTR_SPARSE_MMA_MASK
	.align		4
.L_11:
        /*0028*/ 	.byte	0x03, 0x50
        /*002a*/ 	.short	0x0000


	//----- nvinfo : EIATTR_MAXREG_COUNT
	.align		4
        /*002c*/ 	.byte	0x03, 0x1b
        /*002e*/ 	.short	0x00ff


	//----- nvinfo : EIATTR_MERCURY_ISA_VERSION
	.align		4
        /*0030*/ 	.byte	0x03, 0x5f
        /*0032*/ 	.short	0x0101


	//----- nvinfo : EIATTR_VRC_CTA_INIT_COUNT
	.align		4
        /*0034*/ 	.byte	0x02, 0x4a
	.zero		1
	.zero		1


	//----- nvinfo : EIATTR_EXIT_INSTR_OFFSETS
	.align		4
        /*0038*/ 	.byte	0x04, 0x1c
        /*003a*/ 	.short	(.L_13 - .L_12)


	//   ....[0]....
.L_12:
        /*003c*/ 	.word	0x000000a0


	//----- nvinfo : EIATTR_CBANK_PARAM_SIZE
	.align		4
.L_13:
        /*0040*/ 	.byte	0x03, 0x19
        /*0042*/ 	.short	0x0010


	//----- nvinfo : EIATTR_PARAM_CBANK
	.align		4
        /*0044*/ 	.byte	0x04, 0x0a
        /*0046*/ 	.short	(.L_15 - .L_14)
	.align		4
.L_14:
        /*0048*/ 	.word	index@(.nv.constant0._ZN8HKernels10TestKernelEPfS0_)
        /*004c*/ 	.short	0x0380
        /*004e*/ 	.short	0x0010


	//----- nvinfo : EIATTR_SW_WAR
	.align		4
.L_15:
        /*0050*/ 	.byte	0x04, 0x36
        /*0052*/ 	.short	(.L_17 - .L_16)
.L_16:
        /*0054*/ 	.word	0x00000008
.L_17:


//--------------------- .nv.callgraph             --------------------------
	.section	.nv.callgraph,"",@"SHT_CUDA_CALLGRAPH"
	.align	4
	.sectionentsize	8
	.align		4
        /*0000*/ 	.word	0x00000000
	.align		4
        /*0004*/ 	.word	0xffffffff
	.align		4
        /*0008*/ 	.word	0x00000000
	.align		4
        /*000c*/ 	.word	0xfffffffe
	.align		4
        /*0010*/ 	.word	0x00000000
	.align		4
        /*0014*/ 	.word	0xfffffffd
	.align		4
        /*0018*/ 	.word	0x00000000
	.align		4
        /*001c*/ 	.word	0xfffffffc


//--------------------- .text._ZN8HKernels10TestKernelEPfS0_ --------------------------
	.section	.text._ZN8HKernels10TestKernelEPfS0_,"ax",@progbits
	.align	128
        .global         _ZN8HKernels10TestKernelEPfS0_
        .type           _ZN8HKernels10TestKernelEPfS0_,@function
        .size           _ZN8HKernels10TestKernelEPfS0_,(.L_x_1 - _ZN8HKernels10TestKernelEPfS0_)
        .other          _ZN8HKernels10TestKernelEPfS0_,@"STO_CUDA_ENTRY STV_DEFAULT"
_ZN8HKernels10TestKernelEPfS0_:
.text._ZN8HKernels10TestKernelEPfS0_:
[----:B------:R-:W-:Y:S01]  /*0000*/  LDC R1, c[0x0][0x37c] ;  /* 0x0000df00ff017b82 */ /* 0x000fe20000000800 */
[----:B------:R-:W0:Y:S07]  /*0010*/  S2R R7, SR_TID.X ;  /* 0x0000000000077919 */ /* 0x000e2e0000002100 */
[----:B------:R-:W0:Y:S01]  /*0020*/  LDC.64 R2, c[0x0][0x380] ;  /* 0x0000e000ff027b82 */ /* 0x000e220000000a00 */
[----:B------:R-:W1:Y:S07]  /*0030*/  LDCU.64 UR4, c[0x0][0x358] ;  /* 0x00006b00ff0477ac */ /* 0x000e6e0008000a00 */
[----:B------:R-:W2:Y:S01]  /*0040*/  LDC.64 R4, c[0x0][0x388] ;  /* 0x0000e200ff047b82 */ /* 0x000ea20000000a00 */
[----:B0-----:R-:W-:-:S06]  /*0050*/  IMAD.WIDE.U32 R2, R7, 0x4, R2 ;  /* 0x0000000407027825 */ /* 0x001fcc00078e0002 */
[----:B-1----:R-:W3:Y:S01]  /*0060*/  LDG.E R2, desc[UR4][R2.64] ;  /* 0x0000000402027981 */ /* 0x002ee2000c1e1900 */
[----:B--2---:R-:W-:-:S04]  /*0070*/  IMAD.WIDE.U32 R4, R7, 0x4, R4 ;  /* 0x0000000407047825 */ /* 0x004fc800078e0004 */
[----:B---3--:R-:W-:-:S05]  /*0080*/  FADD R7, R2, 15 ;  /* 0x4170000002077421 */ /* 0x008fca0000000000 */
[----:B------:R-:W-:Y:S01]  /*0090*/  STG.E desc[UR4][R4.64], R7 ;  /* 0x0000000704007986 */ /* 0x000fe2000c101904 */
[----:B------:R-:W-:Y:S05]  /*00a0*/  EXIT ;  /* 0x000000000000794d */ /* 0x000fea0003800000 */
.L_x_0:
[----:B------:R-:W-:-:S00]  /*00b0*/  BRA `(.L_x_0) ;  /* 0xfffffffc00fc7947 */ /* 0x000fc0000383ffff */
[----:B------:R-:W-:-:S00]  /*00c0*/  NOP ;  /* 0x0000000000007918 */ /* 0x000fc00000000000 */
        /* <DEDUP_REMOVED lines=11> */
.L_x_1:


//--------------------- .nv.shared.reserved.0     --------------------------
	.section	.nv.shared.reserved.0,"aw",@nobits
	.weak		__nv_reservedSMEM_offset_0_alias
	.size		__nv_reservedSMEM_offset_0_alias, 0, 64
	.other		__nv_reservedSMEM_offset_0_alias,@"STO_CUDA_RESERVED_SHARED STV_DEFAULT"
__nv_reservedSMEM_offset_0_alias:
	.zero		0
	.zero		64


//--------------------- .nv.constant0._ZN8HKernels10TestKernelEPfS0_ --------------------------
	.section	.nv.constant0._ZN8HKernels10TestKernelEPfS0_,"a",@progbits
	.sectionflags	@""
	.align	4
.nv.constant0._ZN8HKernels10TestKernelEPfS0_:
	.zero		912


//--------------------- SYMBOLS --------------------------

	.type		.nv.reservedSmem.offset0,@object
	.size		.nv.reservedSmem.offset0,0x4
